	.headerflags	@"EF_CUDA_TEXMODE_UNIFIED EF_CUDA_64BIT_ADDRESS EF_CUDA_SM86 EF_CUDA_VIRTUAL_SM(EF_CUDA_SM86)"
	.elftype	@"ET_EXEC"


//--------------------- .nv.info                  --------------------------
	.section	.nv.info,"",@"SHT_CUDA_INFO"
	.align	4


	//----- nvinfo : EIATTR_REGCOUNT
	.align		4
        /*0000*/ 	.byte	0x04, 0x2f
        /*0002*/ 	.short	(.L_1 - .L_0)
	.align		4
.L_0:
        /*0004*/ 	.word	index@(causal_conv1d_update_kernel)
        /*0008*/ 	.word	0x00000019


	//----- nvinfo : EIATTR_MAX_STACK_SIZE
	.align		4
.L_1:
        /*000c*/ 	.byte	0x04, 0x23
        /*000e*/ 	.short	(.L_3 - .L_2)
	.align		4
.L_2:
        /*0010*/ 	.word	index@(causal_conv1d_update_kernel)
        /*0014*/ 	.word	0x00000000


	//----- nvinfo : EIATTR_MIN_STACK_SIZE
	.align		4
.L_3:
        /*0018*/ 	.byte	0x04, 0x12
        /*001a*/ 	.short	(.L_5 - .L_4)
	.align		4
.L_4:
        /*001c*/ 	.word	index@(causal_conv1d_update_kernel)
        /*0020*/ 	.word	0x00000000


	//----- nvinfo : EIATTR_FRAME_SIZE
	.align		4
.L_5:
        /*0024*/ 	.byte	0x04, 0x11
        /*0026*/ 	.short	(.L_7 - .L_6)
	.align		4
.L_6:
        /*0028*/ 	.word	index@(causal_conv1d_update_kernel)
        /*002c*/ 	.word	0x00000000
.L_7:


//--------------------- .nv.info.causal_conv1d_update_kernel --------------------------
	.section	.nv.info.causal_conv1d_update_kernel,"",@"SHT_CUDA_INFO"
	.align	4


	//----- nvinfo : EIATTR_CUDA_API_VERSION
	.align		4
        /*0000*/ 	.byte	0x04, 0x37
        /*0002*/ 	.short	(.L_9 - .L_8)
.L_8:
        /*0004*/ 	.word	0x0000007b


	//----- nvinfo : EIATTR_SW2861232_WAR
	.align		4
.L_9:
        /*0008*/ 	.byte	0x01, 0x35
	.zero		2


	//----- nvinfo : EIATTR_PARAM_CBANK
	.align		4
        /*000c*/ 	.byte	0x04, 0x0a
        /*000e*/ 	.short	(.L_11 - .L_10)
	.align		4
.L_10:
        /*0010*/ 	.word	index@(.nv.constant0.causal_conv1d_update_kernel)
        /*0014*/ 	.short	0x0160
        /*0016*/ 	.short	0x0020


	//----- nvinfo : EIATTR_CBANK_PARAM_SIZE
	.align		4
.L_11:
        /*0018*/ 	.byte	0x03, 0x19
        /*001a*/ 	.short	0x0020


	//----- nvinfo : EIATTR_KPARAM_INFO
	.align		4
        /*001c*/ 	.byte	0x04, 0x17
        /*001e*/ 	.short	(.L_13 - .L_12)
.L_12:
        /*0020*/ 	.word	0x00000000
        /*0024*/ 	.short	0x0003
        /*0026*/ 	.short	0x0018
        /*0028*/ 	.byte	0x00, 0xf0, 0x21, 0x00


	//----- nvinfo : EIATTR_KPARAM_INFO
	.align		4
.L_13:
        /*002c*/ 	.byte	0x04, 0x17
        /*002e*/ 	.short	(.L_15 - .L_14)
.L_14:
        /*0030*/ 	.word	0x00000000
        /*0034*/ 	.short	0x0002
        /*0036*/ 	.short	0x0010
        /*0038*/ 	.byte	0x00, 0xf0, 0x21, 0x00


	//----- nvinfo : EIATTR_KPARAM_INFO
	.align		4
.L_15:
        /*003c*/ 	.byte	0x04, 0x17
        /*003e*/ 	.short	(.L_17 - .L_16)
.L_16:
        /*0040*/ 	.word	0x00000000
        /*0044*/ 	.short	0x0001
        /*0046*/ 	.short	0x0008
        /*0048*/ 	.byte	0x00, 0xf0, 0x21, 0x00


	//----- nvinfo : EIATTR_KPARAM_INFO
	.align		4
.L_17:
        /*004c*/ 	.byte	0x04, 0x17
        /*004e*/ 	.short	(.L_19 - .L_18)
.L_18:
        /*0050*/ 	.word	0x00000000
        /*0054*/ 	.short	0x0000
        /*0056*/ 	.short	0x0000
        /*0058*/ 	.byte	0x00, 0xf0, 0x21, 0x00


	//----- nvinfo : EIATTR_MAXREG_COUNT
	.align		4
.L_19:
        /*005c*/ 	.byte	0x03, 0x1b
        /*005e*/ 	.short	0x0040


	//----- nvinfo : EIATTR_COOP_GROUP_MASK_REGIDS
	.align		4
        /*0060*/ 	.byte	0x04, 0x29
        /*0062*/ 	.short	(.L_21 - .L_20)


	//   ....[0]....
.L_20:
        /*0064*/ 	.word	0xffffffff


	//   ....[1]....
        /*0068*/ 	.word	0xffffffff


	//----- nvinfo : EIATTR_COOP_GROUP_INSTR_OFFSETS
	.align		4
.L_21:
        /*006c*/ 	.byte	0x04, 0x28
        /*006e*/ 	.short	(.L_23 - .L_22)


	//   ....[0]....
.L_22:
        /*0070*/ 	.word	0x000002a0


	//   ....[1]....
        /*0074*/ 	.word	0x000002c0


	//----- nvinfo : EIATTR_EXIT_INSTR_OFFSETS
	.align		4
.L_23:
        /*0078*/ 	.byte	0x04, 0x1c
        /*007a*/ 	.short	(.L_25 - .L_24)


	//   ....[0]....
.L_24:
        /*007c*/ 	.word	0x000004c0


	//   ....[1]....
        /*0080*/ 	.word	0x000004e0


	//----- nvinfo : EIATTR_MAX_THREADS
	.align		4
.L_25:
        /*0084*/ 	.byte	0x04, 0x05
        /*0086*/ 	.short	(.L_27 - .L_26)
.L_26:
        /*0088*/ 	.word	0x00000400
        /*008c*/ 	.word	0x00000001
        /*0090*/ 	.word	0x00000001
.L_27:


//--------------------- .nv.rel.action            --------------------------
	.section	.nv.rel.action,"",@"SHT_CUDA_RELOCINFO"
	.align	8
	.sectionentsize	8
        /*0000*/ 	.byte	0x73, 0x00, 0x00, 0x00, 0x00, 0x00, 0x00, 0x00, 0x00, 0x00, 0x00, 0x11, 0x25, 0x00, 0x05, 0x36


//--------------------- .nv.constant0.causal_conv1d_update_kernel --------------------------
	.section	.nv.constant0.causal_conv1d_update_kernel,"a",@progbits
	.align	4
.nv.constant0.causal_conv1d_update_kernel:
	.zero		384


//--------------------- .text.causal_conv1d_update_kernel --------------------------
	.section	.text.causal_conv1d_update_kernel,"ax",@progbits
	.sectionflags	@"SHF_BARRIERS=1"
	.sectioninfo	@"SHI_REGISTERS=25"
	.align	128
        .global         causal_conv1d_update_kernel
        .type           causal_conv1d_update_kernel,@function
        .size           causal_conv1d_update_kernel,(.L_x_1 - causal_conv1d_update_kernel)
        .other          causal_conv1d_update_kernel,@"STO_CUDA_ENTRY STV_DEFAULT"
causal_conv1d_update_kernel:
.text.causal_conv1d_update_kernel:
[----:B------:R-:W-:-:S02]  /*0000*/  IMAD.MOV.U32 R1, RZ, RZ, c[0x0][0x28] ;  /* 0x00000a00ff017624 */ /* 0x000fc400078e00ff */
[----:B------:R-:W0:Y:S01]  /*0010*/  S2R R19, SR_TID.X ;  /* 0x0000000000137919 */ /* 0x000e220000002100 */
[----:B------:R-:W-:Y:S01]  /*0020*/  IMAD.MOV.U32 R21, RZ, RZ, 0x2 ;  /* 0x00000002ff157424 */ /* 0x000fe200078e00ff */
[----:B------:R-:W-:Y:S01]  /*0030*/  PRMT R14, RZ, 0x7610, R14 ;  /* 0x00007610ff0e7816 */ /* 0x000fe2000000000e */
[----:B------:R-:W-:Y:S01]  /*0040*/  ULDC.64 UR4, c[0x0][0x118] ;  /* 0x0000460000047ab9 */ /* 0x000fe20000000a00 */
[----:B------:R-:W1:Y:S01]  /*0050*/  S2R R0, SR_CTAID.X ;  /* 0x0000000000007919 */ /* 0x000e620000002500 */
[----:B------:R-:W-:Y:S02]  /*0060*/  PRMT R16, RZ, 0x7610, R16 ;  /* 0x00007610ff107816 */ /* 0x000fe40000000010 */
[----:B------:R-:W-:Y:S01]  /*0070*/  PRMT R18, RZ, 0x7610, R18 ;  /* 0x00007610ff127816 */ /* 0x000fe20000000012 */
[----:B------:R-:W2:Y:S01]  /*0080*/  S2R R12, SR_CTAID.Y ;  /* 0x00000000000c7919 */ /* 0x000ea20000002600 */
[----:B0-----:R-:W-:Y:S02]  /*0090*/  SHF.R.U32.HI R13, RZ, 0x2, R19 ;  /* 0x00000002ff0d7819 */ /* 0x001fe40000011613 */
[----:B------:R-:W-:Y:S01]  /*00a0*/  LOP3.LUT R15, R19, 0x3, RZ, 0xc0, !PT ;  /* 0x00000003130f7812 */ /* 0x000fe200078ec0ff */
[----:B-1----:R-:W-:Y:S01]  /*00b0*/  IMAD.SHL.U32 R0, R0, 0x8, RZ ;  /* 0x0000000800007824 */ /* 0x002fe200078e00ff */
[----:B------:R-:W-:Y:S01]  /*00c0*/  SGXT.U32 R13, R13, 0x3 ;  /* 0x000000030d0d781a */ /* 0x000fe20000000000 */
[----:B--2---:R-:W-:-:S03]  /*00d0*/  IMAD.SHL.U32 R2, R12, 0x2000, RZ ;  /* 0x000020000c027824 */ /* 0x004fc600078e00ff */
[----:B------:R-:W-:Y:S01]  /*00e0*/  LOP3.LUT R17, R0, R13, RZ, 0xfc, !PT ;  /* 0x0000000d00117212 */ /* 0x000fe200078efcff */
[----:B------:R-:W-:Y:S01]  /*00f0*/  IMAD.SHL.U32 R12, R12, 0x800, RZ ;  /* 0x000008000c0c7824 */ /* 0x000fe200078e00ff */
[----:B------:R-:W-:Y:S01]  /*0100*/  SHF.R.S32.HI R20, RZ, 0x1f, R0 ;  /* 0x0000001fff147819 */ /* 0x000fe20000011400 */
[-C--:B------:R-:W-:Y:S01]  /*0110*/  IMAD.WIDE R2, R2, R21.reuse, c[0x0][0x168] ;  /* 0x00005a0002027625 */ /* 0x080fe200078e0215 */
[C---:B------:R-:W-:Y:S02]  /*0120*/  ISETP.GE.U32.AND P0, PT, R17.reuse, 0x800, PT ;  /* 0x000008001100780c */ /* 0x040fe40003f06070 */
[C---:B------:R-:W-:Y:S01]  /*0130*/  ISETP.GE.AND P1, PT, R17.reuse, 0x800, PT ;  /* 0x000008001100780c */ /* 0x040fe20003f26270 */
[C---:B------:R-:W-:Y:S01]  /*0140*/  IMAD.SHL.U32 R22, R17.reuse, 0x4, RZ ;  /* 0x0000000411167824 */ /* 0x040fe200078e00ff */
[----:B------:R-:W-:Y:S01]  /*0150*/  ISETP.GE.U32.AND.EX P0, PT, R20, RZ, PT, P0 ;  /* 0x000000ff1400720c */ /* 0x000fe20003f06100 */
[----:B------:R-:W-:Y:S01]  /*0160*/  IMAD.WIDE R4, R12, R21, c[0x0][0x160] ;  /* 0x000058000c047625 */ /* 0x000fe200078e0215 */
[----:B------:R-:W-:-:S02]  /*0170*/  LEA R10, P2, R17, R2, 0x3 ;  /* 0x00000002110a7211 */ /* 0x000fc400078418ff */
[----:B------:R-:W-:Y:S01]  /*0180*/  ISETP.NE.AND P0, PT, R15, 0x3, !P0 ;  /* 0x000000030f00780c */ /* 0x000fe20004705270 */
[----:B------:R-:W-:Y:S01]  /*0190*/  IMAD.WIDE R6, R22, R21, c[0x0][0x178] ;  /* 0x00005e0016067625 */ /* 0x000fe200078e0215 */
[----:B------:R-:W-:-:S03]  /*01a0*/  LEA.HI.X R11, R17, R3, R20, 0x3, P2 ;  /* 0x00000003110b7211 */ /* 0x000fc600010f1c14 */
[----:B------:R-:W-:-:S04]  /*01b0*/  IMAD.WIDE R4, R17, 0x2, R4 ;  /* 0x0000000211047825 */ /* 0x000fc800078e0204 */
[C---:B------:R-:W-:Y:S01]  /*01c0*/  IMAD.WIDE.U32 R8, R15.reuse, 0x2, R6 ;  /* 0x000000020f087825 */ /* 0x040fe200078e0006 */
[----:B------:R-:W2:Y:S03]  /*01d0*/  @!P1 LDG.E.U16 R14, [R4.64] ;  /* 0x00000004040e9981 */ /* 0x000ea6000c1e1500 */
[C---:B------:R-:W-:Y:S01]  /*01e0*/  IMAD.WIDE.U32 R6, R15.reuse, 0x2, R10 ;  /* 0x000000020f067825 */ /* 0x040fe200078e000a */
[----:B------:R-:W3:Y:S04]  /*01f0*/  @!P1 LDG.E.U16 R18, [R8.64] ;  /* 0x0000000408129981 */ /* 0x000ee8000c1e1500 */
[----:B------:R-:W4:Y:S01]  /*0200*/  @P0 LDG.E.U16 R16, [R6.64+0x2] ;  /* 0x0000020406100981 */ /* 0x000f22000c1e1500 */
[----:B------:R-:W-:-:S02]  /*0210*/  ISETP.NE.AND P0, PT, R15, 0x3, PT ;  /* 0x000000030f00780c */ /* 0x000fc40003f05270 */
[C---:B------:R-:W-:Y:S02]  /*0220*/  ISETP.LT.U32.AND P2, PT, R17.reuse, 0x800, PT ;  /* 0x000008001100780c */ /* 0x040fe40003f41070 */
[----:B------:R-:W-:Y:S02]  /*0230*/  SHF.L.U64.HI R17, R17, 0x2, R20 ;  /* 0x0000000211117819 */ /* 0x000fe40000010214 */
[----:B--2---:R-:W-:Y:S02]  /*0240*/  SEL R11, R14, RZ, !P1 ;  /* 0x000000ff0e0b7207 */ /* 0x004fe40004800000 */
[----:B---3--:R-:W-:Y:S02]  /*0250*/  SEL R18, R18, RZ, !P1 ;  /* 0x000000ff12127207 */ /* 0x008fe40004800000 */
[----:B----4-:R-:W-:-:S03]  /*0260*/  SEL R15, R11, R16, !P0 ;  /* 0x000000100b0f7207 */ /* 0x010fc60004000000 */
[----:B------:R-:W-:Y:S02]  /*0270*/  HADD2.F32 R18, -RZ, R18.H0_H0 ;  /* 0x20000012ff127230 */ /* 0x000fe40000004100 */
[----:B------:R-:W-:-:S05]  /*0280*/  HADD2.F32 R14, -RZ, R15.H0_H0 ;  /* 0x2000000fff0e7230 */ /* 0x000fca0000004100 */
[----:B------:R-:W-:-:S05]  /*0290*/  FMUL R10, R14, R18 ;  /* 0x000000120e0a7220 */ /* 0x000fca0000400000 */
[----:B------:R-:W0:Y:S02]  /*02a0*/  SHFL.BFLY PT, R11, R10, 0x2, 0x1f ;  /* 0x0c401f000a0b7f89 */ /* 0x000e2400000e0000 */
[----:B0-----:R-:W-:-:S05]  /*02b0*/  FFMA R11, R14, R18, R11 ;  /* 0x000000120e0b7223 */ /* 0x001fca000000000b */
[----:B------:R-:W0:Y:S02]  /*02c0*/  SHFL.BFLY PT, R4, R11, 0x1, 0x1f ;  /* 0x0c201f000b047f89 */ /* 0x000e2400000e0000 */
[----:B0-----:R-:W-:Y:S01]  /*02d0*/  FADD R6, R11, R4 ;  /* 0x000000040b067221 */ /* 0x001fe20000000000 */
[----:B------:R-:W-:-:S04]  /*02e0*/  LOP3.LUT R4, R19, 0x7, RZ, 0xc0, !PT ;  /* 0x0000000713047812 */ /* 0x000fc800078ec0ff */
[----:B------:R-:W-:Y:S04]  /*02f0*/  STS [R13.X4], R6 ;  /* 0x000000060d007388 */ /* 0x000fe80000004800 */
[----:B------:R-:W-:Y:S06]  /*0300*/  BAR.SYNC 0x0 ;  /* 0x0000000000007b1d */ /* 0x000fec0000000000 */
[----:B------:R-:W0:Y:S02]  /*0310*/  LDS R8, [R4.X4] ;  /* 0x0000000004087984 */ /* 0x000e240000004800 */
[----:B0-----:R-:W-:-:S04]  /*0320*/  FADD R5, RZ, -R8 ;  /* 0x80000008ff057221 */ /* 0x001fc80000000000 */
[----:B------:R-:W-:-:S05]  /*0330*/  FMUL R5, R5, 1.4426950216293334961 ;  /* 0x3fb8aa3b05057820 */ /* 0x000fca0000400000 */
[----:B------:R-:W-:-:S13]  /*0340*/  FSETP.GEU.AND P0, PT, R5, -126, PT ;  /* 0xc2fc00000500780b */ /* 0x000fda0003f0e000 */
[----:B------:R-:W-:-:S04]  /*0350*/  @!P0 FMUL R5, R5, 0.5 ;  /* 0x3f00000005058820 */ /* 0x000fc80000400000 */
[----:B------:R-:W0:Y:S02]  /*0360*/  MUFU.EX2 R7, R5 ;  /* 0x0000000500077308 */ /* 0x000e240000000800 */
[----:B0-----:R-:W-:-:S04]  /*0370*/  @!P0 FMUL R7, R7, R7 ;  /* 0x0000000707078220 */ /* 0x001fc80000400000 */
[----:B------:R-:W-:-:S05]  /*0380*/  FADD R9, R7, 1 ;  /* 0x3f80000007097421 */ /* 0x000fca0000000000 */
[----:B------:R-:W-:Y:S01]  /*0390*/  FSETP.GT.AND P0, PT, R9, 8.50705917302346158658e+37, PT ;  /* 0x7e8000000900780b */ /* 0x000fe20003f04000 */
[----:B------:R-:W-:-:S12]  /*03a0*/  IMAD.MOV.U32 R4, RZ, RZ, 0x3e800000 ;  /* 0x3e800000ff047424 */ /* 0x000fd800078e00ff */
[----:B------:R-:W-:-:S06]  /*03b0*/  @P0 FMUL R9, R9, 0.25 ;  /* 0x3e80000009090820 */ /* 0x000fcc0000400000 */
[----:B------:R-:W0:Y:S01]  /*03c0*/  MUFU.RCP R9, R9 ;  /* 0x0000000900097308 */ /* 0x000e220000001000 */
[----:B------:R-:W-:Y:S02]  /*03d0*/  FSEL R4, R4, 1, P0 ;  /* 0x3f80000004047808 */ /* 0x000fe40000000000 */
[C---:B------:R-:W-:Y:S02]  /*03e0*/  LOP3.LUT P0, RZ, R19.reuse, 0x3f8, RZ, 0xc0, !PT ;  /* 0x000003f813ff7812 */ /* 0x040fe4000780c0ff */
[----:B------:R-:W-:Y:S02]  /*03f0*/  LOP3.LUT R7, R0, 0x7, R19, 0xf8, !PT ;  /* 0x0000000700077812 */ /* 0x000fe400078ef813 */
[----:B------:R-:W-:Y:S02]  /*0400*/  LOP3.LUT P1, RZ, R19, 0x3e0, RZ, 0xc0, !PT ;  /* 0x000003e013ff7812 */ /* 0x000fe4000782c0ff */
[----:B------:R-:W-:Y:S02]  /*0410*/  ISETP.LT.AND P0, PT, R7, 0x800, !P0 ;  /* 0x000008000700780c */ /* 0x000fe40004701270 */
[----:B------:R-:W-:Y:S01]  /*0420*/  ISETP.LT.U32.AND.EX P1, PT, R20, RZ, !P1, P2 ;  /* 0x000000ff1400720c */ /* 0x000fe20004f21120 */
[----:B0-----:R-:W-:Y:S01]  /*0430*/  FMUL R11, R9, R4 ;  /* 0x00000004090b7220 */ /* 0x001fe20000400000 */
[----:B------:R-:W-:-:S03]  /*0440*/  IMAD.WIDE R4, R12, R21, c[0x0][0x170] ;  /* 0x00005c000c047625 */ /* 0x000fc600078e0215 */
[----:B------:R-:W-:Y:S01]  /*0450*/  FMUL R11, R8, R11 ;  /* 0x0000000b080b7220 */ /* 0x000fe20000400000 */
[----:B------:R-:W-:Y:S02]  /*0460*/  LOP3.LUT R19, R22, 0x3, R19, 0xf8, !PT ;  /* 0x0000000316137812 */ /* 0x000fe400078ef813 */
[----:B------:R-:W-:Y:S02]  /*0470*/  IMAD.WIDE R4, R7, 0x2, R4 ;  /* 0x0000000207047825 */ /* 0x000fe400078e0204 */
[----:B------:R-:W-:Y:S02]  /*0480*/  F2FP.PACK_AB R11, RZ, R11 ;  /* 0x0000000bff0b723e */ /* 0x000fe400000000ff */
[----:B------:R-:W-:-:S03]  /*0490*/  LEA R2, P2, R19, R2, 0x1 ;  /* 0x0000000213027211 */ /* 0x000fc600078408ff */
[----:B------:R0:W-:Y:S01]  /*04a0*/  @P0 STG.E.U16 [R4.64], R11 ;  /* 0x0000000b04000986 */ /* 0x0001e2000c101504 */
[----:B------:R-:W-:Y:S01]  /*04b0*/  LEA.HI.X R3, R19, R3, R17, 0x1, P2 ;  /* 0x0000000313037211 */ /* 0x000fe200010f0c11 */
[----:B------:R-:W-:Y:S08]  /*04c0*/  @!P1 EXIT ;  /* 0x000000000000994d */ /* 0x000ff00003800000 */
[----:B------:R-:W-:Y:S01]  /*04d0*/  STG.E.U16 [R2.64], R15 ;  /* 0x0000000f02007986 */ /* 0x000fe2000c101504 */
[----:B------:R-:W-:Y:S05]  /*04e0*/  EXIT ;  /* 0x000000000000794d */ /* 0x000fea0003800000 */
.L_x_0:
[----:B------:R-:W-:-:S00]  /*04f0*/  BRA `(.L_x_0) ;  /* 0xfffffff000007947 */ /* 0x000fc0000383ffff */
[----:B------:R-:W-:-:S00]  /*0500*/  NOP ;  /* 0x0000000000007918 */ /* 0x000fc00000000000 */
[----:B------:R-:W-:-:S00]  /*0510*/  NOP ;  /* 0x0000000000007918 */ /* 0x000fc00000000000 */
[----:B------:R-:W-:-:S00]  /*0520*/  NOP ;  /* 0x0000000000007918 */ /* 0x000fc00000000000 */
[----:B------:R-:W-:-:S00]  /*0530*/  NOP ;  /* 0x0000000000007918 */ /* 0x000fc00000000000 */
[----:B------:R-:W-:-:S00]  /*0540*/  NOP ;  /* 0x0000000000007918 */ /* 0x000fc00000000000 */
[----:B------:R-:W-:-:S00]  /*0550*/  NOP ;  /* 0x0000000000007918 */ /* 0x000fc00000000000 */
[----:B------:R-:W-:-:S00]  /*0560*/  NOP ;  /* 0x0000000000007918 */ /* 0x000fc00000000000 */
[----:B------:R-:W-:-:S00]  /*0570*/  NOP ;  /* 0x0000000000007918 */ /* 0x000fc00000000000 */
.L_x_1:


//--------------------- .nv.shared.causal_conv1d_update_kernel --------------------------
	.section	.nv.shared.causal_conv1d_update_kernel,"aw",@nobits
	.align	16
